//
// Generated by NVIDIA NVVM Compiler
//
// Compiler Build ID: CL-36424714
// Cuda compilation tools, release 13.0, V13.0.88
// Based on NVVM 20.0.0
//

.version 9.0
.target sm_100
.address_size 64

	// .globl	_Z28cuda_kernel_kernelSwitchTestPKiPi

.visible .entry _Z28cuda_kernel_kernelSwitchTestPKiPi(
	.param .u64 .ptr .align 1 _Z28cuda_kernel_kernelSwitchTestPKiPi_param_0,
	.param .u64 .ptr .align 1 _Z28cuda_kernel_kernelSwitchTestPKiPi_param_1
)
{
	.reg .b32 	%r<2>;
	.reg .b64 	%rd<5>;

	ld.param.u64 	%rd1, [_Z28cuda_kernel_kernelSwitchTestPKiPi_param_0];
	ld.param.u64 	%rd2, [_Z28cuda_kernel_kernelSwitchTestPKiPi_param_1];
	cvta.to.global.u64 	%rd3, %rd2;
	cvta.to.global.u64 	%rd4, %rd1;
	ld.global.u32 	%r1, [%rd4];
	st.global.u32 	[%rd3], %r1;
	ret;

}


// ===== COMPILED SASS (sm_100) =====

	.target	sm_100

	.elftype	@"ET_EXEC"


//--------------------- .note.nv.tkinfo           --------------------------
	.section	.note.nv.tkinfo,"",@"SHT_NOTE"
	.sectionflags	@"SHF_NOTE_NV_TKINFO"
	.tkinfo
        /*0018*/ 	.word	0x00000002
        /*0030*/ 	.string	""
        /*0030*/ 	.string	"ptxas"
        /*0030*/ 	.string	"Cuda compilation tools, release 13.0, V13.0.88"
        /*0030*/ 	.string	"Build cuda_13.0.r13.0/compiler.36424714_0"
        /*0030*/ 	.string	"-arch sm_100 -m 64 "



//--------------------- .note.nv.cuinfo           --------------------------
	.section	.note.nv.cuinfo,"",@"SHT_NOTE"
	.sectionflags	@"SHF_NOTE_NV_CUINFO"
        /*0018*/ 	.short	0x0002
        /*001a*/ 	.short	0x0064
        /*001c*/ 	.short	0x0082
	.zero		2


//--------------------- .nv.info                  --------------------------
	.section	.nv.info,"",@"SHT_CUDA_INFO"
	.align	4


	//----- nvinfo : EIATTR_REGCOUNT
	.align		4
        /*0000*/ 	.byte	0x04, 0x2f
        /*0002*/ 	.short	(.L_1 - .L_0)
	.align		4
.L_0:
        /*0004*/ 	.word	index@(_Z28cuda_kernel_kernelSwitchTestPKiPi)
        /*0008*/ 	.word	0x00000008


	//----- nvinfo : EIATTR_FRAME_SIZE
	.align		4
.L_1:
        /*000c*/ 	.byte	0x04, 0x11
        /*000e*/ 	.short	(.L_3 - .L_2)
	.align		4
.L_2:
        /*0010*/ 	.word	index@(_Z28cuda_kernel_kernelSwitchTestPKiPi)
        /*0014*/ 	.word	0x00000000


	//----- nvinfo : EIATTR_MIN_STACK_SIZE
	.align		4
.L_3:
        /*0018*/ 	.byte	0x04, 0x12
        /*001a*/ 	.short	(.L_5 - .L_4)
	.align		4
.L_4:
        /*001c*/ 	.word	index@(_Z28cuda_kernel_kernelSwitchTestPKiPi)
        /*0020*/ 	.word	0x00000000
.L_5:


//--------------------- .nv.compat                --------------------------
	.section	.nv.compat,"",@"SHT_CUDA_COMPAT_INFO"
	.align	4
        /*0000*/ 	.byte	0x02, 0x09, 0x00, 0x00, 0x02, 0x02, 0x01, 0x00, 0x02, 0x05, 0x05, 0x00, 0x03, 0x07, 0x01, 0x01
        /*0010*/ 	.byte	0x02, 0x03, 0x00, 0x00, 0x02, 0x06, 0x01, 0x00, 0x04, 0x0b, 0x08, 0x00, 0x09, 0x00, 0x00, 0x00
        /*0020*/ 	.byte	0x00, 0x00, 0x00, 0x00


//--------------------- .nv.info._Z28cuda_kernel_kernelSwitchTestPKiPi --------------------------
	.section	.nv.info._Z28cuda_kernel_kernelSwitchTestPKiPi,"",@"SHT_CUDA_INFO"
	.sectionflags	@""
	.align	4


	//----- nvinfo : EIATTR_CUDA_API_VERSION
	.align		4
        /*0000*/ 	.byte	0x04, 0x37
        /*0002*/ 	.short	(.L_7 - .L_6)
.L_6:
        /*0004*/ 	.word	0x00000082


	//----- nvinfo : EIATTR_KPARAM_INFO
	.align		4
.L_7:
        /*0008*/ 	.byte	0x04, 0x17
        /*000a*/ 	.short	(.L_9 - .L_8)
.L_8:
        /*000c*/ 	.word	0x00000000
        /*0010*/ 	.short	0x0001
        /*0012*/ 	.short	0x0008
        /*0014*/ 	.byte	0x00, 0xf5, 0x21, 0x00


	//----- nvinfo : EIATTR_KPARAM_INFO
	.align		4
.L_9:
        /*0018*/ 	.byte	0x04, 0x17
        /*001a*/ 	.short	(.L_11 - .L_10)
.L_10:
        /*001c*/ 	.word	0x00000000
        /*0020*/ 	.short	0x0000
        /*0022*/ 	.short	0x0000
        /*0024*/ 	.byte	0x00, 0xf5, 0x21, 0x00


	//----- nvinfo : EIATTR_SPARSE_MMA_MASK
	.align		4
.L_11:
        /*0028*/ 	.byte	0x03, 0x50
        /*002a*/ 	.short	0x0000


	//----- nvinfo : EIATTR_MAXREG_COUNT
	.align		4
        /*002c*/ 	.byte	0x03, 0x1b
        /*002e*/ 	.short	0x00ff


	//----- nvinfo : EIATTR_MERCURY_ISA_VERSION
	.align		4
        /*0030*/ 	.byte	0x03, 0x5f
        /*0032*/ 	.short	0x0101


	//----- nvinfo : EIATTR_VRC_CTA_INIT_COUNT
	.align		4
        /*0034*/ 	.byte	0x02, 0x4a
	.zero		1
	.zero		1


	//----- nvinfo : EIATTR_EXIT_INSTR_OFFSETS
	.align		4
        /*0038*/ 	.byte	0x04, 0x1c
        /*003a*/ 	.short	(.L_13 - .L_12)


	//   ....[0]....
.L_12:
        /*003c*/ 	.word	0x00000060


	//----- nvinfo : EIATTR_CBANK_PARAM_SIZE
	.align		4
.L_13:
        /*0040*/ 	.byte	0x03, 0x19
        /*0042*/ 	.short	0x0010


	//----- nvinfo : EIATTR_PARAM_CBANK
	.align		4
        /*0044*/ 	.byte	0x04, 0x0a
        /*0046*/ 	.short	(.L_15 - .L_14)
	.align		4
.L_14:
        /*0048*/ 	.word	index@(.nv.constant0._Z28cuda_kernel_kernelSwitchTestPKiPi)
        /*004c*/ 	.short	0x0380
        /*004e*/ 	.short	0x0010


	//----- nvinfo : EIATTR_SW_WAR
	.align		4
.L_15:
        /*0050*/ 	.byte	0x04, 0x36
        /*0052*/ 	.short	(.L_17 - .L_16)
.L_16:
        /*0054*/ 	.word	0x00000008
.L_17:


//--------------------- .nv.callgraph             --------------------------
	.section	.nv.callgraph,"",@"SHT_CUDA_CALLGRAPH"
	.align	4
	.sectionentsize	8
	.align		4
        /*0000*/ 	.word	0x00000000
	.align		4
        /*0004*/ 	.word	0xffffffff
	.align		4
        /*0008*/ 	.word	0x00000000
	.align		4
        /*000c*/ 	.word	0xfffffffe
	.align		4
        /*0010*/ 	.word	0x00000000
	.align		4
        /*0014*/ 	.word	0xfffffffd
	.align		4
        /*0018*/ 	.word	0x00000000
	.align		4
        /*001c*/ 	.word	0xfffffffc


//--------------------- .text._Z28cuda_kernel_kernelSwitchTestPKiPi --------------------------
	.section	.text._Z28cuda_kernel_kernelSwitchTestPKiPi,"ax",@progbits
	.align	128
        .global         _Z28cuda_kernel_kernelSwitchTestPKiPi
        .type           _Z28cuda_kernel_kernelSwitchTestPKiPi,@function
        .size           _Z28cuda_kernel_kernelSwitchTestPKiPi,(.L_x_1 - _Z28cuda_kernel_kernelSwitchTestPKiPi)
        .other          _Z28cuda_kernel_kernelSwitchTestPKiPi,@"STO_CUDA_ENTRY STV_DEFAULT"
_Z28cuda_kernel_kernelSwitchTestPKiPi:
.text._Z28cuda_kernel_kernelSwitchTestPKiPi:
[----:B------:R-:W-:Y:S08]  /*0000*/  LDC R1, c[0x0][0x37c] ;  /* 0x0000df00ff017b82 */ /* 0x000ff00000000800 */
[----:B------:R-:W0:Y:S01]  /*0010*/  LDC.64 R2, c[0x0][0x380] ;  /* 0x0000e000ff027b82 */ /* 0x000e220000000a00 */
[----:B------:R-:W0:Y:S02]  /*0020*/  LDCU.64 UR4, c[0x0][0x358] ;  /* 0x00006b00ff0477ac */ /* 0x000e240008000a00 */
[----:B0-----:R-:W2:Y:S05]  /*0030*/  LDG.E R3, desc[UR4][R2.64] ;  /* 0x0000000402037981 */ /* 0x001eaa000c1e1900 */
[----:B------:R-:W2:Y:S02]  /*0040*/  LDC.64 R4, c[0x0][0x388] ;  /* 0x0000e200ff047b82 */ /* 0x000ea40000000a00 */
[----:B--2---:R-:W-:Y:S01]  /*0050*/  STG.E desc[UR4][R4.64], R3 ;  /* 0x0000000304007986 */ /* 0x004fe2000c101904 */
[----:B------:R-:W-:Y:S05]  /*0060*/  EXIT ;  /* 0x000000000000794d */ /* 0x000fea0003800000 */
.L_x_0:
[----:B------:R-:W-:-:S00]  /*0070*/  BRA `(.L_x_0) ;  /* 0xfffffffc00fc7947 */ /* 0x000fc0000383ffff */
[----:B------:R-:W-:-:S00]  /*0080*/  NOP ;  /* 0x0000000000007918 */ /* 0x000fc00000000000 */
[----:B------:R-:W-:-:S00]  /*0090*/  NOP ;  /* 0x0000000000007918 */ /* 0x000fc00000000000 */
[----:B------:R-:W-:-:S00]  /*00a0*/  NOP ;  /* 0x0000000000007918 */ /* 0x000fc00000000000 */
[----:B------:R-:W-:-:S00]  /*00b0*/  NOP ;  /* 0x0000000000007918 */ /* 0x000fc00000000000 */
[----:B------:R-:W-:-:S00]  /*00c0*/  NOP ;  /* 0x0000000000007918 */ /* 0x000fc00000000000 */
[----:B------:R-:W-:-:S00]  /*00d0*/  NOP ;  /* 0x0000000000007918 */ /* 0x000fc00000000000 */
[----:B------:R-:W-:-:S00]  /*00e0*/  NOP ;  /* 0x0000000000007918 */ /* 0x000fc00000000000 */
[----:B------:R-:W-:-:S00]  /*00f0*/  NOP ;  /* 0x0000000000007918 */ /* 0x000fc00000000000 */
.L_x_1:


//--------------------- .nv.shared.reserved.0     --------------------------
	.section	.nv.shared.reserved.0,"aw",@nobits
	.weak		__nv_reservedSMEM_offset_0_alias
	.size		__nv_reservedSMEM_offset_0_alias, 0, 64
	.other		__nv_reservedSMEM_offset_0_alias,@"STO_CUDA_RESERVED_SHARED STV_DEFAULT"
__nv_reservedSMEM_offset_0_alias:
	.zero		0
	.zero		64


//--------------------- .nv.constant0._Z28cuda_kernel_kernelSwitchTestPKiPi --------------------------
	.section	.nv.constant0._Z28cuda_kernel_kernelSwitchTestPKiPi,"a",@progbits
	.sectionflags	@""
	.align	4
.nv.constant0._Z28cuda_kernel_kernelSwitchTestPKiPi:
	.zero		912


//--------------------- SYMBOLS --------------------------

	.type		.nv.reservedSmem.offset0,@object
	.size		.nv.reservedSmem.offset0,0x4
